//
// Generated by NVIDIA NVVM Compiler
//
// Compiler Build ID: CL-36424714
// Cuda compilation tools, release 13.0, V13.0.88
// Based on NVVM 20.0.0
//

.version 9.0
.target sm_100
.address_size 64

	// .globl	_Z13InitReductionPbiPii

.visible .entry _Z13InitReductionPbiPii(
	.param .u64 .ptr .align 1 _Z13InitReductionPbiPii_param_0,
	.param .u32 _Z13InitReductionPbiPii_param_1,
	.param .u64 .ptr .align 1 _Z13InitReductionPbiPii_param_2,
	.param .u32 _Z13InitReductionPbiPii_param_3
)
{
	.reg .pred 	%p<3>;
	.reg .b32 	%r<11>;
	.reg .b64 	%rd<9>;

	ld.param.u64 	%rd1, [_Z13InitReductionPbiPii_param_0];
	ld.param.u32 	%r4, [_Z13InitReductionPbiPii_param_1];
	ld.param.u64 	%rd2, [_Z13InitReductionPbiPii_param_2];
	ld.param.u32 	%r5, [_Z13InitReductionPbiPii_param_3];
	mov.u32 	%r6, %tid.x;
	mov.u32 	%r7, %ctaid.x;
	mov.u32 	%r8, %ntid.x;
	mad.lo.s32 	%r1, %r7, %r8, %r6;
	setp.ge.s32 	%p1, %r1, %r5;
	@%p1 bra 	$L__BB0_4;
	setp.ge.s32 	%p2, %r1, %r4;
	mov.b32 	%r10, 0;
	@%p2 bra 	$L__BB0_3;
	cvt.s64.s32 	%rd3, %r1;
	cvta.to.global.u64 	%rd4, %rd1;
	add.s64 	%rd5, %rd4, %rd3;
	ld.global.s8 	%r10, [%rd5];
$L__BB0_3:
	cvta.to.global.u64 	%rd6, %rd2;
	mul.wide.s32 	%rd7, %r1, 4;
	add.s64 	%rd8, %rd6, %rd7;
	st.global.u32 	[%rd8], %r10;
$L__BB0_4:
	ret;

}


// ===== COMPILED SASS (sm_100) =====

	.target	sm_100

	.elftype	@"ET_EXEC"


//--------------------- .note.nv.tkinfo           --------------------------
	.section	.note.nv.tkinfo,"",@"SHT_NOTE"
	.sectionflags	@"SHF_NOTE_NV_TKINFO"
	.tkinfo
        /*0018*/ 	.word	0x00000002
        /*0030*/ 	.string	""
        /*0030*/ 	.string	"ptxas"
        /*0030*/ 	.string	"Cuda compilation tools, release 13.0, V13.0.88"
        /*0030*/ 	.string	"Build cuda_13.0.r13.0/compiler.36424714_0"
        /*0030*/ 	.string	"-arch sm_100 -m 64 "



//--------------------- .note.nv.cuinfo           --------------------------
	.section	.note.nv.cuinfo,"",@"SHT_NOTE"
	.sectionflags	@"SHF_NOTE_NV_CUINFO"
        /*0018*/ 	.short	0x0002
        /*001a*/ 	.short	0x0064
        /*001c*/ 	.short	0x0082
	.zero		2


//--------------------- .nv.info                  --------------------------
	.section	.nv.info,"",@"SHT_CUDA_INFO"
	.align	4


	//----- nvinfo : EIATTR_REGCOUNT
	.align		4
        /*0000*/ 	.byte	0x04, 0x2f
        /*0002*/ 	.short	(.L_1 - .L_0)
	.align		4
.L_0:
        /*0004*/ 	.word	index@(_Z13InitReductionPbiPii)
        /*0008*/ 	.word	0x0000000a


	//----- nvinfo : EIATTR_FRAME_SIZE
	.align		4
.L_1:
        /*000c*/ 	.byte	0x04, 0x11
        /*000e*/ 	.short	(.L_3 - .L_2)
	.align		4
.L_2:
        /*0010*/ 	.word	index@(_Z13InitReductionPbiPii)
        /*0014*/ 	.word	0x00000000


	//----- nvinfo : EIATTR_MIN_STACK_SIZE
	.align		4
.L_3:
        /*0018*/ 	.byte	0x04, 0x12
        /*001a*/ 	.short	(.L_5 - .L_4)
	.align		4
.L_4:
        /*001c*/ 	.word	index@(_Z13InitReductionPbiPii)
        /*0020*/ 	.word	0x00000000
.L_5:


//--------------------- .nv.compat                --------------------------
	.section	.nv.compat,"",@"SHT_CUDA_COMPAT_INFO"
	.align	4
        /*0000*/ 	.byte	0x02, 0x09, 0x00, 0x00, 0x02, 0x02, 0x01, 0x00, 0x02, 0x05, 0x05, 0x00, 0x03, 0x07, 0x01, 0x01
        /*0010*/ 	.byte	0x02, 0x03, 0x00, 0x00, 0x02, 0x06, 0x01, 0x00, 0x04, 0x0b, 0x08, 0x00, 0x09, 0x00, 0x00, 0x00
        /*0020*/ 	.byte	0x00, 0x00, 0x00, 0x00


//--------------------- .nv.info._Z13InitReductionPbiPii --------------------------
	.section	.nv.info._Z13InitReductionPbiPii,"",@"SHT_CUDA_INFO"
	.sectionflags	@""
	.align	4


	//----- nvinfo : EIATTR_CUDA_API_VERSION
	.align		4
        /*0000*/ 	.byte	0x04, 0x37
        /*0002*/ 	.short	(.L_7 - .L_6)
.L_6:
        /*0004*/ 	.word	0x00000082


	//----- nvinfo : EIATTR_KPARAM_INFO
	.align		4
.L_7:
        /*0008*/ 	.byte	0x04, 0x17
        /*000a*/ 	.short	(.L_9 - .L_8)
.L_8:
        /*000c*/ 	.word	0x00000000
        /*0010*/ 	.short	0x0003
        /*0012*/ 	.short	0x0018
        /*0014*/ 	.byte	0x00, 0xf0, 0x11, 0x00


	//----- nvinfo : EIATTR_KPARAM_INFO
	.align		4
.L_9:
        /*0018*/ 	.byte	0x04, 0x17
        /*001a*/ 	.short	(.L_11 - .L_10)
.L_10:
        /*001c*/ 	.word	0x00000000
        /*0020*/ 	.short	0x0002
        /*0022*/ 	.short	0x0010
        /*0024*/ 	.byte	0x00, 0xf5, 0x21, 0x00


	//----- nvinfo : EIATTR_KPARAM_INFO
	.align		4
.L_11:
        /*0028*/ 	.byte	0x04, 0x17
        /*002a*/ 	.short	(.L_13 - .L_12)
.L_12:
        /*002c*/ 	.word	0x00000000
        /*0030*/ 	.short	0x0001
        /*0032*/ 	.short	0x0008
        /*0034*/ 	.byte	0x00, 0xf0, 0x11, 0x00


	//----- nvinfo : EIATTR_KPARAM_INFO
	.align		4
.L_13:
        /*0038*/ 	.byte	0x04, 0x17
        /*003a*/ 	.short	(.L_15 - .L_14)
.L_14:
        /*003c*/ 	.word	0x00000000
        /*0040*/ 	.short	0x0000
        /*0042*/ 	.short	0x0000
        /*0044*/ 	.byte	0x00, 0xf5, 0x21, 0x00


	//----- nvinfo : EIATTR_SPARSE_MMA_MASK
	.align		4
.L_15:
        /*0048*/ 	.byte	0x03, 0x50
        /*004a*/ 	.short	0x0000


	//----- nvinfo : EIATTR_MAXREG_COUNT
	.align		4
        /*004c*/ 	.byte	0x03, 0x1b
        /*004e*/ 	.short	0x00ff


	//----- nvinfo : EIATTR_MERCURY_ISA_VERSION
	.align		4
        /*0050*/ 	.byte	0x03, 0x5f
        /*0052*/ 	.short	0x0101


	//----- nvinfo : EIATTR_VRC_CTA_INIT_COUNT
	.align		4
        /*0054*/ 	.byte	0x02, 0x4a
	.zero		1
	.zero		1


	//----- nvinfo : EIATTR_EXIT_INSTR_OFFSETS
	.align		4
        /*0058*/ 	.byte	0x04, 0x1c
        /*005a*/ 	.short	(.L_17 - .L_16)


	//   ....[0]....
.L_16:
        /*005c*/ 	.word	0x00000070


	//   ....[1]....
        /*0060*/ 	.word	0x00000160


	//----- nvinfo : EIATTR_CRS_STACK_SIZE
	.align		4
.L_17:
        /*0064*/ 	.byte	0x04, 0x1e
        /*0066*/ 	.short	(.L_19 - .L_18)
.L_18:
        /*0068*/ 	.word	0x00000000


	//----- nvinfo : EIATTR_CBANK_PARAM_SIZE
	.align		4
.L_19:
        /*006c*/ 	.byte	0x03, 0x19
        /*006e*/ 	.short	0x001c


	//----- nvinfo : EIATTR_PARAM_CBANK
	.align		4
        /*0070*/ 	.byte	0x04, 0x0a
        /*0072*/ 	.short	(.L_21 - .L_20)
	.align		4
.L_20:
        /*0074*/ 	.word	index@(.nv.constant0._Z13InitReductionPbiPii)
        /*0078*/ 	.short	0x0380
        /*007a*/ 	.short	0x001c


	//----- nvinfo : EIATTR_SW_WAR
	.align		4
.L_21:
        /*007c*/ 	.byte	0x04, 0x36
        /*007e*/ 	.short	(.L_23 - .L_22)
.L_22:
        /*0080*/ 	.word	0x00000008
.L_23:


//--------------------- .nv.callgraph             --------------------------
	.section	.nv.callgraph,"",@"SHT_CUDA_CALLGRAPH"
	.align	4
	.sectionentsize	8
	.align		4
        /*0000*/ 	.word	0x00000000
	.align		4
        /*0004*/ 	.word	0xffffffff
	.align		4
        /*0008*/ 	.word	0x00000000
	.align		4
        /*000c*/ 	.word	0xfffffffe
	.align		4
        /*0010*/ 	.word	0x00000000
	.align		4
        /*0014*/ 	.word	0xfffffffd
	.align		4
        /*0018*/ 	.word	0x00000000
	.align		4
        /*001c*/ 	.word	0xfffffffc


//--------------------- .text._Z13InitReductionPbiPii --------------------------
	.section	.text._Z13InitReductionPbiPii,"ax",@progbits
	.align	128
        .global         _Z13InitReductionPbiPii
        .type           _Z13InitReductionPbiPii,@function
        .size           _Z13InitReductionPbiPii,(.L_x_3 - _Z13InitReductionPbiPii)
        .other          _Z13InitReductionPbiPii,@"STO_CUDA_ENTRY STV_DEFAULT"
_Z13InitReductionPbiPii:
.text._Z13InitReductionPbiPii:
[----:B------:R-:W-:Y:S01]  /*0000*/  LDC R1, c[0x0][0x37c] ;  /* 0x0000df00ff017b82 */ /* 0x000fe20000000800 */
[----:B------:R-:W0:Y:S07]  /*0010*/  S2R R5, SR_TID.X ;  /* 0x0000000000057919 */ /* 0x000e2e0000002100 */
[----:B------:R-:W0:Y:S01]  /*0020*/  S2UR UR4, SR_CTAID.X ;  /* 0x00000000000479c3 */ /* 0x000e220000002500 */
[----:B------:R-:W1:Y:S07]  /*0030*/  LDCU UR5, c[0x0][0x398] ;  /* 0x00007300ff0577ac */ /* 0x000e6e0008000800 */
[----:B------:R-:W0:Y:S02]  /*0040*/  LDC R0, c[0x0][0x360] ;  /* 0x0000d800ff007b82 */ /* 0x000e240000000800 */
[----:B0-----:R-:W-:-:S05]  /*0050*/  IMAD R5, R0, UR4, R5 ;  /* 0x0000000400057c24 */ /* 0x001fca000f8e0205 */
[----:B-1----:R-:W-:-:S13]  /*0060*/  ISETP.GE.AND P0, PT, R5, UR5, PT ;  /* 0x0000000505007c0c */ /* 0x002fda000bf06270 */
[----:B------:R-:W-:Y:S05]  /*0070*/  @P0 EXIT ;  /* 0x000000000000094d */ /* 0x000fea0003800000 */
[----:B------:R-:W0:Y:S01]  /*0080*/  LDCU UR6, c[0x0][0x388] ;  /* 0x00007100ff0677ac */ /* 0x000e220008000800 */
[----:B------:R-:W1:Y:S01]  /*0090*/  LDC.64 R2, c[0x0][0x390] ;  /* 0x0000e400ff027b82 */ /* 0x000e620000000a00 */
[----:B------:R-:W-:Y:S01]  /*00a0*/  BSSY.RECONVERGENT B0, `(.L_x_0) ;  /* 0x000000a000007945 */ /* 0x000fe20003800200 */
[----:B------:R-:W-:Y:S01]  /*00b0*/  IMAD.MOV.U32 R7, RZ, RZ, RZ ;  /* 0x000000ffff077224 */ /* 0x000fe200078e00ff */
[----:B------:R-:W2:Y:S01]  /*00c0*/  LDCU.64 UR4, c[0x0][0x358] ;  /* 0x00006b00ff0477ac */ /* 0x000ea20008000a00 */
[C---:B0-----:R-:W-:Y:S01]  /*00d0*/  ISETP.GE.AND P0, PT, R5.reuse, UR6, PT ;  /* 0x0000000605007c0c */ /* 0x041fe2000bf06270 */
[----:B-1----:R-:W-:-:S12]  /*00e0*/  IMAD.WIDE R2, R5, 0x4, R2 ;  /* 0x0000000405027825 */ /* 0x002fd800078e0202 */
[----:B--2---:R-:W-:Y:S05]  /*00f0*/  @P0 BRA `(.L_x_1) ;  /* 0x0000000000100947 */ /* 0x004fea0003800000 */
[----:B------:R-:W0:Y:S02]  /*0100*/  LDCU.64 UR6, c[0x0][0x380] ;  /* 0x00007000ff0677ac */ /* 0x000e240008000a00 */
[----:B0-----:R-:W-:-:S04]  /*0110*/  IADD3 R4, P0, PT, R5, UR6, RZ ;  /* 0x0000000605047c10 */ /* 0x001fc8000ff1e0ff */
[----:B------:R-:W-:-:S05]  /*0120*/  LEA.HI.X.SX32 R5, R5, UR7, 0x1, P0 ;  /* 0x0000000705057c11 */ /* 0x000fca00080f0eff */
[----:B------:R0:W5:Y:S04]  /*0130*/  LDG.E.S8 R7, desc[UR4][R4.64] ;  /* 0x0000000404077981 */ /* 0x000168000c1e1300 */
.L_x_1:
[----:B------:R-:W-:Y:S05]  /*0140*/  BSYNC.RECONVERGENT B0 ;  /* 0x0000000000007941 */ /* 0x000fea0003800200 */
.L_x_0:
[----:B-----5:R-:W-:Y:S01]  /*0150*/  STG.E desc[UR4][R2.64], R7 ;  /* 0x0000000702007986 */ /* 0x020fe2000c101904 */
[----:B------:R-:W-:Y:S05]  /*0160*/  EXIT ;  /* 0x000000000000794d */ /* 0x000fea0003800000 */
.L_x_2:
[----:B------:R-:W-:-:S00]  /*0170*/  BRA `(.L_x_2) ;  /* 0xfffffffc00fc7947 */ /* 0x000fc0000383ffff */
[----:B------:R-:W-:-:S00]  /*0180*/  NOP ;  /* 0x0000000000007918 */ /* 0x000fc00000000000 */
[----:B------:R-:W-:-:S00]  /*0190*/  NOP ;  /* 0x0000000000007918 */ /* 0x000fc00000000000 */
[----:B------:R-:W-:-:S00]  /*01a0*/  NOP ;  /* 0x0000000000007918 */ /* 0x000fc00000000000 */
[----:B------:R-:W-:-:S00]  /*01b0*/  NOP ;  /* 0x0000000000007918 */ /* 0x000fc00000000000 */
[----:B------:R-:W-:-:S00]  /*01c0*/  NOP ;  /* 0x0000000000007918 */ /* 0x000fc00000000000 */
[----:B------:R-:W-:-:S00]  /*01d0*/  NOP ;  /* 0x0000000000007918 */ /* 0x000fc00000000000 */
[----:B------:R-:W-:-:S00]  /*01e0*/  NOP ;  /* 0x0000000000007918 */ /* 0x000fc00000000000 */
[----:B------:R-:W-:-:S00]  /*01f0*/  NOP ;  /* 0x0000000000007918 */ /* 0x000fc00000000000 */
.L_x_3:


//--------------------- .nv.shared.reserved.0     --------------------------
	.section	.nv.shared.reserved.0,"aw",@nobits
	.weak		__nv_reservedSMEM_offset_0_alias
	.size		__nv_reservedSMEM_offset_0_alias, 0, 64
	.other		__nv_reservedSMEM_offset_0_alias,@"STO_CUDA_RESERVED_SHARED STV_DEFAULT"
__nv_reservedSMEM_offset_0_alias:
	.zero		0
	.zero		64


//--------------------- .nv.constant0._Z13InitReductionPbiPii --------------------------
	.section	.nv.constant0._Z13InitReductionPbiPii,"a",@progbits
	.sectionflags	@""
	.align	4
.nv.constant0._Z13InitReductionPbiPii:
	.zero		924


//--------------------- SYMBOLS --------------------------

	.type		.nv.reservedSmem.offset0,@object
	.size		.nv.reservedSmem.offset0,0x4
